//
// Generated by NVIDIA NVVM Compiler
//
// Compiler Build ID: CL-36424714
// Cuda compilation tools, release 13.0, V13.0.88
// Based on NVVM 20.0.0
//

.version 9.0
.target sm_100
.address_size 64

	// .globl	_Z18cuda_kernel_jacobiPhS_mm

.visible .entry _Z18cuda_kernel_jacobiPhS_mm(
	.param .u64 .ptr .align 1 _Z18cuda_kernel_jacobiPhS_mm_param_0,
	.param .u64 .ptr .align 1 _Z18cuda_kernel_jacobiPhS_mm_param_1,
	.param .u64 _Z18cuda_kernel_jacobiPhS_mm_param_2,
	.param .u64 _Z18cuda_kernel_jacobiPhS_mm_param_3
)
{
	.reg .b16 	%rs<2>;
	.reg .b32 	%r<25>;
	.reg .b32 	%f<4>;
	.reg .b64 	%rd<29>;
	.reg .b64 	%fd<3>;

	ld.param.u64 	%rd1, [_Z18cuda_kernel_jacobiPhS_mm_param_0];
	ld.param.u64 	%rd2, [_Z18cuda_kernel_jacobiPhS_mm_param_1];
	ld.param.u64 	%rd3, [_Z18cuda_kernel_jacobiPhS_mm_param_2];
	ld.param.u64 	%rd4, [_Z18cuda_kernel_jacobiPhS_mm_param_3];
	cvta.to.global.u64 	%rd5, %rd1;
	cvta.to.global.u64 	%rd6, %rd2;
	mov.u32 	%r1, %ctaid.x;
	mov.u32 	%r2, %ntid.x;
	mov.u32 	%r3, %tid.x;
	mad.lo.s32 	%r4, %r1, %r2, %r3;
	mov.u32 	%r5, %ctaid.y;
	mov.u32 	%r6, %ntid.y;
	mov.u32 	%r7, %tid.y;
	mad.lo.s32 	%r8, %r5, %r6, %r7;
	cvt.u64.u32 	%rd7, %r8;
	mul.lo.s64 	%rd8, %rd3, %rd7;
	shl.b32 	%r9, %r4, 2;
	cvt.s64.s32 	%rd9, %r9;
	add.s64 	%rd10, %rd8, %rd9;
	add.s64 	%rd11, %rd6, %rd10;
	ld.global.u8 	%rs1, [%rd11];
	cvt.rn.f32.u16 	%f1, %rs1;
	add.s32 	%r10, %r9, -4;
	cvt.s64.s32 	%rd12, %r10;
	add.s64 	%rd13, %rd8, %rd12;
	add.s64 	%rd14, %rd5, %rd13;
	add.s32 	%r11, %r9, 4;
	cvt.s64.s32 	%rd15, %r11;
	add.s64 	%rd16, %rd8, %rd15;
	add.s64 	%rd17, %rd5, %rd16;
	add.s64 	%rd18, %rd10, %rd4;
	add.s64 	%rd19, %rd5, %rd18;
	sub.s64 	%rd20, %rd9, %rd4;
	add.s64 	%rd21, %rd20, %rd8;
	add.s64 	%rd22, %rd5, %rd21;
	add.s32 	%r12, %r8, -1;
	cvt.s64.s32 	%rd23, %r12;
	mad.lo.s64 	%rd24, %rd3, %rd23, %rd9;
	add.s64 	%rd25, %rd5, %rd24;
	add.s64 	%rd26, %rd10, %rd3;
	add.s64 	%rd27, %rd5, %rd26;
	add.s64 	%rd28, %rd22, %rd4;
	ld.global.u8 	%r13, [%rd14];
	ld.global.u8 	%r14, [%rd17];
	add.s32 	%r15, %r14, %r13;
	ld.global.u8 	%r16, [%rd19];
	add.s32 	%r17, %r15, %r16;
	ld.global.u8 	%r18, [%rd22];
	add.s32 	%r19, %r17, %r18;
	ld.global.u8 	%r20, [%rd27];
	add.s32 	%r21, %r19, %r20;
	ld.global.u8 	%r22, [%rd25];
	add.s32 	%r23, %r21, %r22;
	cvt.rn.f32.u32 	%f2, %r23;
	sub.f32 	%f3, %f2, %f1;
	cvt.f64.f32 	%fd1, %f3;
	div.rn.f64 	%fd2, %fd1, 0d4018000000000000;
	cvt.rzi.u32.f64 	%r24, %fd2;
	st.global.u8 	[%rd28], %r24;
	ret;

}


// ===== COMPILED SASS (sm_100) =====

	.target	sm_100

	.elftype	@"ET_EXEC"


//--------------------- .note.nv.tkinfo           --------------------------
	.section	.note.nv.tkinfo,"",@"SHT_NOTE"
	.sectionflags	@"SHF_NOTE_NV_TKINFO"
	.tkinfo
        /*0018*/ 	.word	0x00000002
        /*0030*/ 	.string	""
        /*0030*/ 	.string	"ptxas"
        /*0030*/ 	.string	"Cuda compilation tools, release 13.0, V13.0.88"
        /*0030*/ 	.string	"Build cuda_13.0.r13.0/compiler.36424714_0"
        /*0030*/ 	.string	"-arch sm_100 -m 64 "



//--------------------- .note.nv.cuinfo           --------------------------
	.section	.note.nv.cuinfo,"",@"SHT_NOTE"
	.sectionflags	@"SHF_NOTE_NV_CUINFO"
        /*0018*/ 	.short	0x0002
        /*001a*/ 	.short	0x0064
        /*001c*/ 	.short	0x0082
	.zero		2


//--------------------- .nv.info                  --------------------------
	.section	.nv.info,"",@"SHT_CUDA_INFO"
	.align	4


	//----- nvinfo : EIATTR_REGCOUNT
	.align		4
        /*0000*/ 	.byte	0x04, 0x2f
        /*0002*/ 	.short	(.L_1 - .L_0)
	.align		4
.L_0:
        /*0004*/ 	.word	index@(_Z18cuda_kernel_jacobiPhS_mm)
        /*0008*/ 	.word	0x0000001a


	//----- nvinfo : EIATTR_FRAME_SIZE
	.align		4
.L_1:
        /*000c*/ 	.byte	0x04, 0x11
        /*000e*/ 	.short	(.L_3 - .L_2)
	.align		4
.L_2:
        /*0010*/ 	.word	index@($__internal_0_$__cuda_sm20_div_rn_f64_full)
        /*0014*/ 	.word	0x00000000


	//----- nvinfo : EIATTR_FRAME_SIZE
	.align		4
.L_3:
        /*0018*/ 	.byte	0x04, 0x11
        /*001a*/ 	.short	(.L_5 - .L_4)
	.align		4
.L_4:
        /*001c*/ 	.word	index@(_Z18cuda_kernel_jacobiPhS_mm)
        /*0020*/ 	.word	0x00000000


	//----- nvinfo : EIATTR_MIN_STACK_SIZE
	.align		4
.L_5:
        /*0024*/ 	.byte	0x04, 0x12
        /*0026*/ 	.short	(.L_7 - .L_6)
	.align		4
.L_6:
        /*0028*/ 	.word	index@(_Z18cuda_kernel_jacobiPhS_mm)
        /*002c*/ 	.word	0x00000000
.L_7:


//--------------------- .nv.compat                --------------------------
	.section	.nv.compat,"",@"SHT_CUDA_COMPAT_INFO"
	.align	4
        /*0000*/ 	.byte	0x02, 0x09, 0x00, 0x00, 0x02, 0x02, 0x01, 0x00, 0x02, 0x05, 0x05, 0x00, 0x03, 0x07, 0x01, 0x01
        /*0010*/ 	.byte	0x02, 0x03, 0x00, 0x00, 0x02, 0x06, 0x01, 0x00, 0x04, 0x0b, 0x08, 0x00, 0x01, 0x00, 0x00, 0x00
        /*0020*/ 	.byte	0x00, 0x00, 0x00, 0x00


//--------------------- .nv.info._Z18cuda_kernel_jacobiPhS_mm --------------------------
	.section	.nv.info._Z18cuda_kernel_jacobiPhS_mm,"",@"SHT_CUDA_INFO"
	.sectionflags	@""
	.align	4


	//----- nvinfo : EIATTR_CUDA_API_VERSION
	.align		4
        /*0000*/ 	.byte	0x04, 0x37
        /*0002*/ 	.short	(.L_9 - .L_8)
.L_8:
        /*0004*/ 	.word	0x00000082


	//----- nvinfo : EIATTR_KPARAM_INFO
	.align		4
.L_9:
        /*0008*/ 	.byte	0x04, 0x17
        /*000a*/ 	.short	(.L_11 - .L_10)
.L_10:
        /*000c*/ 	.word	0x00000000
        /*0010*/ 	.short	0x0003
        /*0012*/ 	.short	0x0018
        /*0014*/ 	.byte	0x00, 0xf0, 0x21, 0x00


	//----- nvinfo : EIATTR_KPARAM_INFO
	.align		4
.L_11:
        /*0018*/ 	.byte	0x04, 0x17
        /*001a*/ 	.short	(.L_13 - .L_12)
.L_12:
        /*001c*/ 	.word	0x00000000
        /*0020*/ 	.short	0x0002
        /*0022*/ 	.short	0x0010
        /*0024*/ 	.byte	0x00, 0xf0, 0x21, 0x00


	//----- nvinfo : EIATTR_KPARAM_INFO
	.align		4
.L_13:
        /*0028*/ 	.byte	0x04, 0x17
        /*002a*/ 	.short	(.L_15 - .L_14)
.L_14:
        /*002c*/ 	.word	0x00000000
        /*0030*/ 	.short	0x0001
        /*0032*/ 	.short	0x0008
        /*0034*/ 	.byte	0x00, 0xf5, 0x21, 0x00


	//----- nvinfo : EIATTR_KPARAM_INFO
	.align		4
.L_15:
        /*0038*/ 	.byte	0x04, 0x17
        /*003a*/ 	.short	(.L_17 - .L_16)
.L_16:
        /*003c*/ 	.word	0x00000000
        /*0040*/ 	.short	0x0000
        /*0042*/ 	.short	0x0000
        /*0044*/ 	.byte	0x00, 0xf5, 0x21, 0x00


	//----- nvinfo : EIATTR_SPARSE_MMA_MASK
	.align		4
.L_17:
        /*0048*/ 	.byte	0x03, 0x50
        /*004a*/ 	.short	0x0000


	//----- nvinfo : EIATTR_MAXREG_COUNT
	.align		4
        /*004c*/ 	.byte	0x03, 0x1b
        /*004e*/ 	.short	0x00ff


	//----- nvinfo : EIATTR_MERCURY_ISA_VERSION
	.align		4
        /*0050*/ 	.byte	0x03, 0x5f
        /*0052*/ 	.short	0x0101


	//----- nvinfo : EIATTR_VRC_CTA_INIT_COUNT
	.align		4
        /*0054*/ 	.byte	0x02, 0x4a
	.zero		1
	.zero		1


	//----- nvinfo : EIATTR_EXIT_INSTR_OFFSETS
	.align		4
        /*0058*/ 	.byte	0x04, 0x1c
        /*005a*/ 	.short	(.L_19 - .L_18)


	//   ....[0]....
.L_18:
        /*005c*/ 	.word	0x00000580


	//----- nvinfo : EIATTR_CRS_STACK_SIZE
	.align		4
.L_19:
        /*0060*/ 	.byte	0x04, 0x1e
        /*0062*/ 	.short	(.L_21 - .L_20)
.L_20:
        /*0064*/ 	.word	0x00000000


	//----- nvinfo : EIATTR_CBANK_PARAM_SIZE
	.align		4
.L_21:
        /*0068*/ 	.byte	0x03, 0x19
        /*006a*/ 	.short	0x0020


	//----- nvinfo : EIATTR_PARAM_CBANK
	.align		4
        /*006c*/ 	.byte	0x04, 0x0a
        /*006e*/ 	.short	(.L_23 - .L_22)
	.align		4
.L_22:
        /*0070*/ 	.word	index@(.nv.constant0._Z18cuda_kernel_jacobiPhS_mm)
        /*0074*/ 	.short	0x0380
        /*0076*/ 	.short	0x0020


	//----- nvinfo : EIATTR_SW_WAR
	.align		4
.L_23:
        /*0078*/ 	.byte	0x04, 0x36
        /*007a*/ 	.short	(.L_25 - .L_24)
.L_24:
        /*007c*/ 	.word	0x00000008
.L_25:


//--------------------- .nv.callgraph             --------------------------
	.section	.nv.callgraph,"",@"SHT_CUDA_CALLGRAPH"
	.align	4
	.sectionentsize	8
	.align		4
        /*0000*/ 	.word	0x00000000
	.align		4
        /*0004*/ 	.word	0xffffffff
	.align		4
        /*0008*/ 	.word	0x00000000
	.align		4
        /*000c*/ 	.word	0xfffffffe
	.align		4
        /*0010*/ 	.word	0x00000000
	.align		4
        /*0014*/ 	.word	0xfffffffd
	.align		4
        /*0018*/ 	.word	0x00000000
	.align		4
        /*001c*/ 	.word	0xfffffffc


//--------------------- .text._Z18cuda_kernel_jacobiPhS_mm --------------------------
	.section	.text._Z18cuda_kernel_jacobiPhS_mm,"ax",@progbits
	.align	128
        .global         _Z18cuda_kernel_jacobiPhS_mm
        .type           _Z18cuda_kernel_jacobiPhS_mm,@function
        .size           _Z18cuda_kernel_jacobiPhS_mm,(.L_x_7 - _Z18cuda_kernel_jacobiPhS_mm)
        .other          _Z18cuda_kernel_jacobiPhS_mm,@"STO_CUDA_ENTRY STV_DEFAULT"
_Z18cuda_kernel_jacobiPhS_mm:
.text._Z18cuda_kernel_jacobiPhS_mm:
[----:B------:R-:W-:Y:S01]  /*0000*/  LDC R1, c[0x0][0x37c] ;  /* 0x0000df00ff017b82 */ /* 0x000fe20000000800 */
[----:B------:R-:W0:Y:S07]  /*0010*/  S2R R3, SR_TID.X ;  /* 0x0000000000037919 */ /* 0x000e2e0000002100 */
[----:B------:R-:W0:Y:S01]  /*0020*/  S2UR UR4, SR_CTAID.X ;  /* 0x00000000000479c3 */ /* 0x000e220000002500 */
[----:B------:R-:W1:Y:S01]  /*0030*/  LDCU.128 UR8, c[0x0][0x390] ;  /* 0x00007200ff0877ac */ /* 0x000e620008000c00 */
[----:B------:R-:W2:Y:S06]  /*0040*/  S2R R5, SR_TID.Y ;  /* 0x0000000000057919 */ /* 0x000eac0000002200 */
[----:B------:R-:W0:Y:S08]  /*0050*/  LDC R6, c[0x0][0x360] ;  /* 0x0000d800ff067b82 */ /* 0x000e300000000800 */
[----:B------:R-:W2:Y:S08]  /*0060*/  S2UR UR5, SR_CTAID.Y ;  /* 0x00000000000579c3 */ /* 0x000eb00000002600 */
[----:B------:R-:W2:Y:S01]  /*0070*/  LDC R0, c[0x0][0x364] ;  /* 0x0000d900ff007b82 */ /* 0x000ea20000000800 */
[----:B0-----:R-:W-:-:S07]  /*0080*/  IMAD R6, R6, UR4, R3 ;  /* 0x0000000406067c24 */ /* 0x001fce000f8e0203 */
[----:B------:R-:W0:Y:S01]  /*0090*/  LDC.64 R10, c[0x0][0x380] ;  /* 0x0000e000ff0a7b82 */ /* 0x000e220000000a00 */
[----:B------:R-:W-:-:S04]  /*00a0*/  IMAD.SHL.U32 R6, R6, 0x4, RZ ;  /* 0x0000000406067824 */ /* 0x000fc800078e00ff */
[C---:B------:R-:W-:Y:S01]  /*00b0*/  VIADD R8, R6.reuse, 0xfffffffc ;  /* 0xfffffffc06087836 */ /* 0x040fe20000000000 */
[----:B------:R-:W-:Y:S01]  /*00c0*/  SHF.R.S32.HI R7, RZ, 0x1f, R6 ;  /* 0x0000001fff077819 */ /* 0x000fe20000011406 */
[C---:B------:R-:W-:Y:S01]  /*00d0*/  VIADD R14, R6.reuse, 0x4 ;  /* 0x00000004060e7836 */ /* 0x040fe20000000000 */
[----:B-1----:R-:W-:Y:S02]  /*00e0*/  IADD3 R12, P0, PT, R6, -UR10, RZ ;  /* 0x8000000a060c7c10 */ /* 0x002fe4000ff1e0ff */
[----:B------:R-:W-:Y:S02]  /*00f0*/  SHF.R.S32.HI R9, RZ, 0x1f, R8 ;  /* 0x0000001fff097819 */ /* 0x000fe40000011408 */
[----:B------:R-:W-:Y:S01]  /*0100*/  IADD3.X R13, PT, PT, R7, ~UR11, RZ, P0, !PT ;  /* 0x8000000b070d7c10 */ /* 0x000fe200087fe4ff */
[----:B--2---:R-:W-:Y:S01]  /*0110*/  IMAD R3, R0, UR5, R5 ;  /* 0x0000000500037c24 */ /* 0x004fe2000f8e0205 */
[----:B------:R-:W-:Y:S01]  /*0120*/  SHF.R.S32.HI R15, RZ, 0x1f, R14 ;  /* 0x0000001fff0f7819 */ /* 0x000fe2000001140e */
[----:B------:R-:W1:Y:S01]  /*0130*/  LDC.64 R4, c[0x0][0x388] ;  /* 0x0000e200ff047b82 */ /* 0x000e620000000a00 */
[----:B------:R-:W2:Y:S01]  /*0140*/  LDCU.64 UR4, c[0x0][0x358] ;  /* 0x00006b00ff0477ac */ /* 0x000ea20008000a00 */
[----:B------:R-:W-:-:S02]  /*0150*/  VIADD R19, R3, 0xffffffff ;  /* 0xffffffff03137836 */ /* 0x000fc40000000000 */
[----:B------:R-:W-:-:S03]  /*0160*/  IMAD.WIDE.U32 R8, R3, UR8, R8 ;  /* 0x0000000803087c25 */ /* 0x000fc6000f8e0008 */
[----:B------:R-:W-:Y:S01]  /*0170*/  SHF.R.S32.HI R2, RZ, 0x1f, R19 ;  /* 0x0000001fff027819 */ /* 0x000fe20000011413 */
[C---:B------:R-:W-:Y:S01]  /*0180*/  IMAD R0, R3.reuse, UR9, RZ ;  /* 0x0000000903007c24 */ /* 0x040fe2000f8e02ff */
[----:B0-----:R-:W-:Y:S01]  /*0190*/  IADD3 R8, P0, PT, R8, R10, RZ ;  /* 0x0000000a08087210 */ /* 0x001fe20007f1e0ff */
[----:B------:R-:W-:-:S03]  /*01a0*/  IMAD.WIDE.U32 R14, R3, UR8, R14 ;  /* 0x00000008030e7c25 */ /* 0x000fc6000f8e000e */
[----:B------:R-:W-:Y:S01]  /*01b0*/  IADD3.X R9, PT, PT, R11, R0, R9, P0, !PT ;  /* 0x000000000b097210 */ /* 0x000fe200007fe409 */
[----:B------:R-:W-:Y:S02]  /*01c0*/  IMAD R2, R2, UR8, RZ ;  /* 0x0000000802027c24 */ /* 0x000fe4000f8e02ff */
[----:B------:R-:W-:Y:S02]  /*01d0*/  IMAD.WIDE.U32 R12, R3, UR8, R12 ;  /* 0x00000008030c7c25 */ /* 0x000fe4000f8e000c */
[----:B--2---:R-:W2:Y:S02]  /*01e0*/  LDG.E.U8 R8, desc[UR4][R8.64] ;  /* 0x0000000408087981 */ /* 0x004ea4000c1e1100 */
[C---:B------:R-:W-:Y:S01]  /*01f0*/  IMAD R16, R19.reuse, UR9, R2 ;  /* 0x0000000913107c24 */ /* 0x040fe2000f8e0202 */
[----:B------:R-:W-:Y:S01]  /*0200*/  IADD3 R12, P3, PT, R12, R10, RZ ;  /* 0x0000000a0c0c7210 */ /* 0x000fe20007f7e0ff */
[----:B------:R-:W-:-:S03]  /*0210*/  IMAD.WIDE.U32 R18, R19, UR8, R6 ;  /* 0x0000000813127c25 */ /* 0x000fc6000f8e0006 */
[----:B------:R-:W-:Y:S01]  /*0220*/  IADD3.X R13, PT, PT, R11, R0, R13, P3, !PT ;  /* 0x000000000b0d7210 */ /* 0x000fe20001ffe40d */
[----:B------:R-:W-:Y:S01]  /*0230*/  IMAD.WIDE.U32 R6, R3, UR8, R6 ;  /* 0x0000000803067c25 */ /* 0x000fe2000f8e0006 */
[-C--:B------:R-:W-:Y:S02]  /*0240*/  IADD3 R2, P1, PT, R18, R10.reuse, RZ ;  /* 0x0000000a12027210 */ /* 0x080fe40007f3e0ff */
[----:B------:R-:W-:Y:S02]  /*0250*/  IADD3 R18, P0, PT, R14, R10, RZ ;  /* 0x0000000a0e127210 */ /* 0x000fe40007f1e0ff */
[----:B------:R-:W-:Y:S01]  /*0260*/  IADD3.X R3, PT, PT, R11, R19, R16, P1, !PT ;  /* 0x000000130b037210 */ /* 0x000fe20000ffe410 */
[----:B------:R-:W-:Y:S01]  /*0270*/  IMAD.IADD R16, R7, 0x1, R0 ;  /* 0x0000000107107824 */ /* 0x000fe200078e0200 */
[C---:B------:R-:W-:Y:S02]  /*0280*/  IADD3 R23, P1, PT, R6.reuse, UR10, RZ ;  /* 0x0000000a06177c10 */ /* 0x040fe4000ff3e0ff */
[----:B------:R-:W-:-:S02]  /*0290*/  IADD3 R17, P4, PT, R6, UR8, RZ ;  /* 0x0000000806117c10 */ /* 0x000fc4000ff9e0ff */
[----:B------:R-:W-:Y:S01]  /*02a0*/  IADD3 R22, P2, PT, R23, R10, RZ ;  /* 0x0000000a17167210 */ /* 0x000fe20007f5e0ff */
[----:B------:R-:W3:Y:S01]  /*02b0*/  LDG.E.U8 R3, desc[UR4][R2.64] ;  /* 0x0000000402037981 */ /* 0x000ee2000c1e1100 */
[----:B------:R-:W-:Y:S02]  /*02c0*/  IADD3.X R19, PT, PT, R11, R0, R15, P0, !PT ;  /* 0x000000000b137210 */ /* 0x000fe400007fe40f */
[----:B------:R-:W-:Y:S02]  /*02d0*/  IADD3 R14, P5, PT, R17, R10, RZ ;  /* 0x0000000a110e7210 */ /* 0x000fe40007fbe0ff */
[C-C-:B------:R-:W-:Y:S01]  /*02e0*/  IADD3.X R23, PT, PT, R11.reuse, UR11, R16.reuse, P2, P1 ;  /* 0x0000000b0b177c10 */ /* 0x140fe200097e2410 */
[----:B------:R-:W4:Y:S01]  /*02f0*/  LDG.E.U8 R17, desc[UR4][R12.64] ;  /* 0x000000040c117981 */ /* 0x000f22000c1e1100 */
[----:B------:R-:W-:-:S03]  /*0300*/  IADD3.X R15, PT, PT, R11, UR9, R16, P5, P4 ;  /* 0x000000090b0f7c10 */ /* 0x000fc6000afe8410 */
[----:B------:R-:W2:Y:S04]  /*0310*/  LDG.E.U8 R19, desc[UR4][R18.64] ;  /* 0x0000000412137981 */ /* 0x000ea8000c1e1100 */
[----:B------:R-:W2:Y:S01]  /*0320*/  LDG.E.U8 R22, desc[UR4][R22.64] ;  /* 0x0000000416167981 */ /* 0x000ea2000c1e1100 */
[----:B-1----:R-:W-:-:S03]  /*0330*/  IADD3 R20, P0, PT, R6, R4, RZ ;  /* 0x0000000406147210 */ /* 0x002fc60007f1e0ff */
[----:B------:R-:W4:Y:S02]  /*0340*/  LDG.E.U8 R14, desc[UR4][R14.64] ;  /* 0x000000040e0e7981 */ /* 0x000f24000c1e1100 */
[----:B------:R-:W-:-:S05]  /*0350*/  IMAD.X R21, R16, 0x1, R5, P0 ;  /* 0x0000000110157824 */ /* 0x000fca00000e0605 */
[----:B------:R-:W5:Y:S01]  /*0360*/  LDG.E.U8 R20, desc[UR4][R20.64] ;  /* 0x0000000414147981 */ /* 0x000f62000c1e1100 */
[----:B------:R-:W0:Y:S01]  /*0370*/  MUFU.RCP64H R7, 6 ;  /* 0x4018000000077908 */ /* 0x000e220000001800 */
[----:B------:R-:W-:Y:S02]  /*0380*/  IMAD.MOV.U32 R4, RZ, RZ, 0x0 ;  /* 0x00000000ff047424 */ /* 0x000fe400078e00ff */
[----:B------:R-:W-:Y:S02]  /*0390*/  IMAD.MOV.U32 R5, RZ, RZ, 0x40180000 ;  /* 0x40180000ff057424 */ /* 0x000fe400078e00ff */
[----:B------:R-:W-:-:S06]  /*03a0*/  IMAD.MOV.U32 R6, RZ, RZ, 0x1 ;  /* 0x00000001ff067424 */ /* 0x000fcc00078e00ff */
[----:B0-----:R-:W-:-:S08]  /*03b0*/  DFMA R10, R6, -R4, 1 ;  /* 0x3ff00000060a742b */ /* 0x001fd00000000804 */
[----:B------:R-:W-:-:S08]  /*03c0*/  DFMA R10, R10, R10, R10 ;  /* 0x0000000a0a0a722b */ /* 0x000fd0000000000a */
[----:B------:R-:W-:-:S08]  /*03d0*/  DFMA R10, R6, R10, R6 ;  /* 0x0000000a060a722b */ /* 0x000fd00000000006 */
[----:B------:R-:W-:-:S08]  /*03e0*/  DFMA R4, R10, -R4, 1 ;  /* 0x3ff000000a04742b */ /* 0x000fd00000000804 */
[----:B------:R-:W-:Y:S01]  /*03f0*/  DFMA R4, R10, R4, R10 ;  /* 0x000000040a04722b */ /* 0x000fe2000000000a */
[----:B------:R-:W-:Y:S01]  /*0400*/  BSSY.RECONVERGENT B0, `(.L_x_0) ;  /* 0x0000015000007945 */ /* 0x000fe20003800200 */
[----:B--2---:R-:W-:-:S04]  /*0410*/  IADD3 R8, PT, PT, R22, R19, R8 ;  /* 0x0000001316087210 */ /* 0x004fc80007ffe008 */
[----:B----4-:R-:W-:-:S05]  /*0420*/  IADD3 R8, PT, PT, R14, R8, R17 ;  /* 0x000000080e087210 */ /* 0x010fca0007ffe011 */
[----:B---3--:R-:W-:Y:S01]  /*0430*/  IMAD.IADD R8, R8, 0x1, R3 ;  /* 0x0000000108087824 */ /* 0x008fe200078e0203 */
[----:B-----5:R-:W-:-:S04]  /*0440*/  I2FP.F32.U32 R0, R20 ;  /* 0x0000001400007245 */ /* 0x020fc80000201000 */
[----:B------:R-:W-:-:S05]  /*0450*/  I2FP.F32.U32 R3, R8 ;  /* 0x0000000800037245 */ /* 0x000fca0000201000 */
[----:B------:R-:W-:-:S04]  /*0460*/  FADD R0, -R0, R3 ;  /* 0x0000000300007221 */ /* 0x000fc80000000100 */
[----:B------:R-:W0:Y:S02]  /*0470*/  F2F.F64.F32 R6, R0 ;  /* 0x0000000000067310 */ /* 0x000e240000201800 */
[----:B0-----:R-:W-:-:S08]  /*0480*/  DMUL R2, R6, R4 ;  /* 0x0000000406027228 */ /* 0x001fd00000000000 */
[----:B------:R-:W-:-:S08]  /*0490*/  DFMA R8, R2, -6, R6 ;  /* 0xc01800000208782b */ /* 0x000fd00000000006 */
[----:B------:R-:W-:Y:S01]  /*04a0*/  DFMA R2, R4, R8, R2 ;  /* 0x000000080402722b */ /* 0x000fe20000000002 */
[----:B------:R-:W-:-:S09]  /*04b0*/  FSETP.GEU.AND P2, PT, |R7|, 6.5827683646048100446e-37, PT ;  /* 0x036000000700780b */ /* 0x000fd20003f4e200 */
[----:B------:R-:W-:-:S05]  /*04c0*/  FFMA R5, RZ, 2.375, R3 ;  /* 0x40180000ff057823 */ /* 0x000fca0000000003 */
[----:B------:R-:W-:Y:S02]  /*04d0*/  FSETP.GT.AND P0, PT, |R5|, 1.469367938527859385e-39, PT ;  /* 0x001000000500780b */ /* 0x000fe40003f04200 */
[----:B------:R-:W-:-:S04]  /*04e0*/  IADD3 R4, P1, PT, R12, UR10, RZ ;  /* 0x0000000a0c047c10 */ /* 0x000fc8000ff3e0ff */
[----:B------:R-:W-:-:S07]  /*04f0*/  IADD3.X R5, PT, PT, R13, UR11, RZ, P1, !PT ;  /* 0x0000000b0d057c10 */ /* 0x000fce0008ffe4ff */
[----:B------:R-:W-:Y:S05]  /*0500*/  @P0 BRA P2, `(.L_x_1) ;  /* 0x0000000000100947 */ /* 0x000fea0001000000 */
[----:B------:R-:W-:-:S07]  /*0510*/  MOV R0, 0x530 ;  /* 0x0000053000007802 */ /* 0x000fce0000000f00 */
[----:B------:R-:W-:Y:S05]  /*0520*/  CALL.REL.NOINC `($__internal_0_$__cuda_sm20_div_rn_f64_full) ;  /* 0x0000000000187944 */ /* 0x000fea0003c00000 */
[----:B------:R-:W-:Y:S02]  /*0530*/  IMAD.MOV.U32 R2, RZ, RZ, R10 ;  /* 0x000000ffff027224 */ /* 0x000fe400078e000a */
[----:B------:R-:W-:-:S07]  /*0540*/  IMAD.MOV.U32 R3, RZ, RZ, R11 ;  /* 0x000000ffff037224 */ /* 0x000fce00078e000b */
.L_x_1:
[----:B------:R-:W-:Y:S05]  /*0550*/  BSYNC.RECONVERGENT B0 ;  /* 0x0000000000007941 */ /* 0x000fea0003800200 */
.L_x_0:
[----:B------:R-:W0:Y:S02]  /*0560*/  F2I.U32.F64.TRUNC R3, R2 ;  /* 0x0000000200037311 */ /* 0x000e24000030d000 */
[----:B0-----:R-:W-:Y:S01]  /*0570*/  STG.E.U8 desc[UR4][R4.64], R3 ;  /* 0x0000000304007986 */ /* 0x001fe2000c101104 */
[----:B------:R-:W-:Y:S05]  /*0580*/  EXIT ;  /* 0x000000000000794d */ /* 0x000fea0003800000 */
        .weak           $__internal_0_$__cuda_sm20_div_rn_f64_full
        .type           $__internal_0_$__cuda_sm20_div_rn_f64_full,@function
        .size           $__internal_0_$__cuda_sm20_div_rn_f64_full,(.L_x_7 - $__internal_0_$__cuda_sm20_div_rn_f64_full)
$__internal_0_$__cuda_sm20_div_rn_f64_full:
[----:B------:R-:W-:Y:S01]  /*0590*/  IMAD.MOV.U32 R3, RZ, RZ, 0x3ff80000 ;  /* 0x3ff80000ff037424 */ /* 0x000fe200078e00ff */
[----:B------:R-:W-:Y:S01]  /*05a0*/  FSETP.GEU.AND P1, PT, |R7|, 1.469367938527859385e-39, PT ;  /* 0x001000000700780b */ /* 0x000fe20003f2e200 */
[----:B------:R-:W-:Y:S01]  /*05b0*/  IMAD.MOV.U32 R2, RZ, RZ, 0x0 ;  /* 0x00000000ff027424 */ /* 0x000fe200078e00ff */
[----:B------:R-:W-:Y:S01]  /*05c0*/  BSSY.RECONVERGENT B1, `(.L_x_2) ;  /* 0x0000048000017945 */ /* 0x000fe20003800200 */
[----:B------:R-:W0:Y:S01]  /*05d0*/  MUFU.RCP64H R9, R3 ;  /* 0x0000000300097308 */ /* 0x000e220000001800 */
[----:B------:R-:W-:Y:S02]  /*05e0*/  IMAD.MOV.U32 R8, RZ, RZ, 0x1 ;  /* 0x00000001ff087424 */ /* 0x000fe400078e00ff */
[----:B------:R-:W-:-:S04]  /*05f0*/  IMAD.MOV.U32 R19, RZ, RZ, 0x40100000 ;  /* 0x40100000ff137424 */ /* 0x000fc800078e00ff */
[----:B------:R-:W-:Y:S01]  /*0600*/  VIADD R21, R19, 0xffffffff ;  /* 0xffffffff13157836 */ /* 0x000fe20000000000 */
[----:B0-----:R-:W-:-:S08]  /*0610*/  DFMA R10, R8, -R2, 1 ;  /* 0x3ff00000080a742b */ /* 0x001fd00000000802 */
[----:B------:R-:W-:Y:S01]  /*0620*/  DFMA R12, R10, R10, R10 ;  /* 0x0000000a0a0c722b */ /* 0x000fe2000000000a */
[----:B------:R-:W-:Y:S01]  /*0630*/  LOP3.LUT R10, R7, 0x7ff00000, RZ, 0xc0, !PT ;  /* 0x7ff00000070a7812 */ /* 0x000fe200078ec0ff */
[----:B------:R-:W-:-:S03]  /*0640*/  IMAD.MOV.U32 R11, RZ, RZ, 0x1ca00000 ;  /* 0x1ca00000ff0b7424 */ /* 0x000fc600078e00ff */
[----:B------:R-:W-:Y:S01]  /*0650*/  ISETP.GE.U32.AND P0, PT, R10, 0x40100000, PT ;  /* 0x401000000a00780c */ /* 0x000fe20003f06070 */
[----:B------:R-:W-:Y:S02]  /*0660*/  IMAD.MOV.U32 R18, RZ, RZ, R10 ;  /* 0x000000ffff127224 */ /* 0x000fe400078e000a */
[----:B------:R-:W-:Y:S01]  /*0670*/  DFMA R14, R8, R12, R8 ;  /* 0x0000000c080e722b */ /* 0x000fe20000000008 */
[----:B------:R-:W-:Y:S01]  /*0680*/  SEL R11, R11, 0x63400000, !P0 ;  /* 0x634000000b0b7807 */ /* 0x000fe20004000000 */
[----:B------:R-:W-:-:S03]  /*0690*/  IMAD.MOV.U32 R8, RZ, RZ, R6 ;  /* 0x000000ffff087224 */ /* 0x000fc600078e0006 */
[C-C-:B------:R-:W-:Y:S02]  /*06a0*/  @!P1 LOP3.LUT R12, R11.reuse, 0x80000000, R7.reuse, 0xf8, !PT ;  /* 0x800000000b0c9812 */ /* 0x140fe400078ef807 */
[----:B------:R-:W-:Y:S01]  /*06b0*/  LOP3.LUT R9, R11, 0x800fffff, R7, 0xf8, !PT ;  /* 0x800fffff0b097812 */ /* 0x000fe200078ef807 */
[----:B------:R-:W-:Y:S01]  /*06c0*/  DFMA R16, R14, -R2, 1 ;  /* 0x3ff000000e10742b */ /* 0x000fe20000000802 */
[----:B------:R-:W-:Y:S01]  /*06d0*/  @!P1 LOP3.LUT R13, R12, 0x100000, RZ, 0xfc, !PT ;  /* 0x001000000c0d9812 */ /* 0x000fe200078efcff */
[----:B------:R-:W-:-:S06]  /*06e0*/  @!P1 IMAD.MOV.U32 R12, RZ, RZ, RZ ;  /* 0x000000ffff0c9224 */ /* 0x000fcc00078e00ff */
[----:B------:R-:W-:Y:S02]  /*06f0*/  @!P1 DFMA R8, R8, 2, -R12 ;  /* 0x400000000808982b */ /* 0x000fe4000000080c */
[----:B------:R-:W-:-:S08]  /*0700*/  DFMA R16, R14, R16, R14 ;  /* 0x000000100e10722b */ /* 0x000fd0000000000e */
[----:B------:R-:W-:Y:S01]  /*0710*/  @!P1 LOP3.LUT R18, R9, 0x7ff00000, RZ, 0xc0, !PT ;  /* 0x7ff0000009129812 */ /* 0x000fe200078ec0ff */
[----:B------:R-:W-:-:S04]  /*0720*/  DMUL R12, R16, R8 ;  /* 0x00000008100c7228 */ /* 0x000fc80000000000 */
[----:B------:R-:W-:-:S04]  /*0730*/  VIADD R20, R18, 0xffffffff ;  /* 0xffffffff12147836 */ /* 0x000fc80000000000 */
[----:B------:R-:W-:Y:S01]  /*0740*/  DFMA R14, R12, -R2, R8 ;  /* 0x800000020c0e722b */ /* 0x000fe20000000008 */
[----:B------:R-:W-:-:S04]  /*0750*/  ISETP.GT.U32.AND P0, PT, R20, 0x7feffffe, PT ;  /* 0x7feffffe1400780c */ /* 0x000fc80003f04070 */
[----:B------:R-:W-:-:S03]  /*0760*/  ISETP.GT.U32.OR P0, PT, R21, 0x7feffffe, P0 ;  /* 0x7feffffe1500780c */ /* 0x000fc60000704470 */
[----:B------:R-:W-:-:S10]  /*0770*/  DFMA R12, R16, R14, R12 ;  /* 0x0000000e100c722b */ /* 0x000fd4000000000c */
[----:B------:R-:W-:Y:S05]  /*0780*/  @P0 BRA `(.L_x_3) ;  /* 0x0000000000680947 */ /* 0x000fea0003800000 */
[----:B------:R-:W-:Y:S02]  /*0790*/  IMAD.MOV.U32 R7, RZ, RZ, 0x40100000 ;  /* 0x40100000ff077424 */ /* 0x000fe400078e00ff */
[----:B------:R-:W-:-:S03]  /*07a0*/  IMAD.MOV.U32 R6, RZ, RZ, RZ ;  /* 0x000000ffff067224 */ /* 0x000fc600078e00ff */
[----:B------:R-:W-:-:S04]  /*07b0*/  VIADDMNMX R10, R10, -R7, 0xb9600000, !PT ;  /* 0xb96000000a0a7446 */ /* 0x000fc80007800907 */
[----:B------:R-:W-:-:S05]  /*07c0*/  VIMNMX R10, PT, PT, R10, 0x46a00000, PT ;  /* 0x46a000000a0a7848 */ /* 0x000fca0003fe0100 */
[----:B------:R-:W-:-:S04]  /*07d0*/  IMAD.IADD R14, R10, 0x1, -R11 ;  /* 0x000000010a0e7824 */ /* 0x000fc800078e0a0b */
[----:B------:R-:W-:-:S06]  /*07e0*/  VIADD R7, R14, 0x7fe00000 ;  /* 0x7fe000000e077836 */ /* 0x000fcc0000000000 */
[----:B------:R-:W-:-:S10]  /*07f0*/  DMUL R10, R12, R6 ;  /* 0x000000060c0a7228 */ /* 0x000fd40000000000 */
[----:B------:R-:W-:-:S13]  /*0800*/  FSETP.GTU.AND P0, PT, |R11|, 1.469367938527859385e-39, PT ;  /* 0x001000000b00780b */ /* 0x000fda0003f0c200 */
[----:B------:R-:W-:Y:S05]  /*0810*/  @P0 BRA `(.L_x_4) ;  /* 0x0000000000880947 */ /* 0x000fea0003800000 */
[----:B------:R-:W-:Y:S01]  /*0820*/  DFMA R2, R12, -R2, R8 ;  /* 0x800000020c02722b */ /* 0x000fe20000000008 */
[----:B------:R-:W-:-:S09]  /*0830*/  IMAD.MOV.U32 R6, RZ, RZ, RZ ;  /* 0x000000ffff067224 */ /* 0x000fd200078e00ff */
[C---:B------:R-:W-:Y:S02]  /*0840*/  FSETP.NEU.AND P0, PT, R3.reuse, RZ, PT ;  /* 0x000000ff0300720b */ /* 0x040fe40003f0d000 */
[----:B------:R-:W-:-:S04]  /*0850*/  LOP3.LUT R2, R3, 0x40180000, RZ, 0x3c, !PT ;  /* 0x4018000003027812 */ /* 0x000fc800078e3cff */
[----:B------:R-:W-:-:S04]  /*0860*/  LOP3.LUT R9, R2, 0x80000000, RZ, 0xc0, !PT ;  /* 0x8000000002097812 */ /* 0x000fc800078ec0ff */
[----:B------:R-:W-:-:S03]  /*0870*/  LOP3.LUT R7, R9, R7, RZ, 0xfc, !PT ;  /* 0x0000000709077212 */ /* 0x000fc600078efcff */
[----:B------:R-:W-:Y:S05]  /*0880*/  @!P0 BRA `(.L_x_4) ;  /* 0x00000000006c8947 */ /* 0x000fea0003800000 */
[----:B------:R-:W-:Y:S01]  /*0890*/  IMAD.MOV R3, RZ, RZ, -R14 ;  /* 0x000000ffff037224 */ /* 0x000fe200078e0a0e */
[----:B------:R-:W-:Y:S01]  /*08a0*/  DMUL.RP R6, R12, R6 ;  /* 0x000000060c067228 */ /* 0x000fe20000008000 */
[----:B------:R-:W-:-:S06]  /*08b0*/  IMAD.MOV.U32 R2, RZ, RZ, RZ ;  /* 0x000000ffff027224 */ /* 0x000fcc00078e00ff */
[----:B------:R-:W-:-:S03]  /*08c0*/  DFMA R2, R10, -R2, R12 ;  /* 0x800000020a02722b */ /* 0x000fc6000000000c */
[----:B------:R-:W-:-:S03]  /*08d0*/  LOP3.LUT R9, R7, R9, RZ, 0x3c, !PT ;  /* 0x0000000907097212 */ /* 0x000fc600078e3cff */
[----:B------:R-:W-:-:S04]  /*08e0*/  IADD3 R2, PT, PT, -R14, -0x43300000, RZ ;  /* 0xbcd000000e027810 */ /* 0x000fc80007ffe1ff */
[----:B------:R-:W-:-:S04]  /*08f0*/  FSETP.NEU.AND P0, PT, |R3|, R2, PT ;  /* 0x000000020300720b */ /* 0x000fc80003f0d200 */
[----:B------:R-:W-:Y:S02]  /*0900*/  FSEL R10, R6, R10, !P0 ;  /* 0x0000000a060a7208 */ /* 0x000fe40004000000 */
[----:B------:R-:W-:Y:S01]  /*0910*/  FSEL R11, R9, R11, !P0 ;  /* 0x0000000b090b7208 */ /* 0x000fe20004000000 */
[----:B------:R-:W-:Y:S06]  /*0920*/  BRA `(.L_x_4) ;  /* 0x0000000000447947 */ /* 0x000fec0003800000 */
.L_x_3:
[----:B------:R-:W-:-:S14]  /*0930*/  DSETP.NAN.AND P0, PT, R6, R6, PT ;  /* 0x000000060600722a */ /* 0x000fdc0003f08000 */
[----:B------:R-:W-:Y:S05]  /*0940*/  @P0 BRA `(.L_x_5) ;  /* 0x0000000000340947 */ /* 0x000fea0003800000 */
[----:B------:R-:W-:Y:S01]  /*0950*/  ISETP.NE.AND P0, PT, R18, R19, PT ;  /* 0x000000131200720c */ /* 0x000fe20003f05270 */
[----:B------:R-:W-:Y:S02]  /*0960*/  IMAD.MOV.U32 R10, RZ, RZ, 0x0 ;  /* 0x00000000ff0a7424 */ /* 0x000fe400078e00ff */
[----:B------:R-:W-:-:S10]  /*0970*/  IMAD.MOV.U32 R11, RZ, RZ, -0x80000 ;  /* 0xfff80000ff0b7424 */ /* 0x000fd400078e00ff */
[----:B------:R-:W-:Y:S05]  /*0980*/  @!P0 BRA `(.L_x_4) ;  /* 0x00000000002c8947 */ /* 0x000fea0003800000 */
[----:B------:R-:W-:Y:S02]  /*0990*/  ISETP.NE.AND P0, PT, R18, 0x7ff00000, PT ;  /* 0x7ff000001200780c */ /* 0x000fe40003f05270 */
[----:B------:R-:W-:Y:S02]  /*09a0*/  LOP3.LUT R6, R7, 0x40180000, RZ, 0x3c, !PT ;  /* 0x4018000007067812 */ /* 0x000fe400078e3cff */
[----:B------:R-:W-:Y:S02]  /*09b0*/  ISETP.EQ.OR P0, PT, R19, RZ, !P0 ;  /* 0x000000ff1300720c */ /* 0x000fe40004702670 */
[----:B------:R-:W-:-:S11]  /*09c0*/  LOP3.LUT R11, R6, 0x80000000, RZ, 0xc0, !PT ;  /* 0x80000000060b7812 */ /* 0x000fd600078ec0ff */
[----:B------:R-:W-:Y:S01]  /*09d0*/  @P0 LOP3.LUT R2, R11, 0x7ff00000, RZ, 0xfc, !PT ;  /* 0x7ff000000b020812 */ /* 0x000fe200078efcff */
[----:B------:R-:W-:Y:S02]  /*09e0*/  @!P0 IMAD.MOV.U32 R10, RZ, RZ, RZ ;  /* 0x000000ffff0a8224 */ /* 0x000fe400078e00ff */
[----:B------:R-:W-:Y:S02]  /*09f0*/  @P0 IMAD.MOV.U32 R10, RZ, RZ, RZ ;  /* 0x000000ffff0a0224 */ /* 0x000fe400078e00ff */
[----:B------:R-:W-:Y:S01]  /*0a00*/  @P0 IMAD.MOV.U32 R11, RZ, RZ, R2 ;  /* 0x000000ffff0b0224 */ /* 0x000fe200078e0002 */
[----:B------:R-:W-:Y:S06]  /*0a10*/  BRA `(.L_x_4) ;  /* 0x0000000000087947 */ /* 0x000fec0003800000 */
.L_x_5:
[----:B------:R-:W-:Y:S01]  /*0a20*/  LOP3.LUT R11, R7, 0x80000, RZ, 0xfc, !PT ;  /* 0x00080000070b7812 */ /* 0x000fe200078efcff */
[----:B------:R-:W-:-:S07]  /*0a30*/  IMAD.MOV.U32 R10, RZ, RZ, R6 ;  /* 0x000000ffff0a7224 */ /* 0x000fce00078e0006 */
.L_x_4:
[----:B------:R-:W-:Y:S05]  /*0a40*/  BSYNC.RECONVERGENT B1 ;  /* 0x0000000000017941 */ /* 0x000fea0003800200 */
.L_x_2:
[----:B------:R-:W-:Y:S02]  /*0a50*/  IMAD.MOV.U32 R2, RZ, RZ, R0 ;  /* 0x000000ffff027224 */ /* 0x000fe400078e0000 */
[----:B------:R-:W-:-:S04]  /*0a60*/  IMAD.MOV.U32 R3, RZ, RZ, 0x0 ;  /* 0x00000000ff037424 */ /* 0x000fc800078e00ff */
[----:B------:R-:W-:Y:S05]  /*0a70*/  RET.REL.NODEC R2 `(_Z18cuda_kernel_jacobiPhS_mm) ;  /* 0xfffffff402607950 */ /* 0x000fea0003c3ffff */
.L_x_6:
[----:B------:R-:W-:-:S00]  /*0a80*/  BRA `(.L_x_6) ;  /* 0xfffffffc00fc7947 */ /* 0x000fc0000383ffff */
[----:B------:R-:W-:-:S00]  /*0a90*/  NOP ;  /* 0x0000000000007918 */ /* 0x000fc00000000000 */
        /* <DEDUP_REMOVED lines=14> */
.L_x_7:


//--------------------- .nv.shared.reserved.0     --------------------------
	.section	.nv.shared.reserved.0,"aw",@nobits
	.weak		__nv_reservedSMEM_offset_0_alias
	.size		__nv_reservedSMEM_offset_0_alias, 0, 64
	.other		__nv_reservedSMEM_offset_0_alias,@"STO_CUDA_RESERVED_SHARED STV_DEFAULT"
__nv_reservedSMEM_offset_0_alias:
	.zero		0
	.zero		64


//--------------------- .nv.constant0._Z18cuda_kernel_jacobiPhS_mm --------------------------
	.section	.nv.constant0._Z18cuda_kernel_jacobiPhS_mm,"a",@progbits
	.sectionflags	@""
	.align	4
.nv.constant0._Z18cuda_kernel_jacobiPhS_mm:
	.zero		928


//--------------------- SYMBOLS --------------------------

	.type		.nv.reservedSmem.offset0,@object
	.size		.nv.reservedSmem.offset0,0x4
